//
// Generated by NVIDIA NVVM Compiler
//
// Compiler Build ID: CL-36424714
// Cuda compilation tools, release 13.0, V13.0.88
// Based on NVVM 20.0.0
//

.version 9.0
.target sm_100
.address_size 64

	// .globl	default_function_kernel

.visible .entry default_function_kernel(
	.param .u64 .ptr .align 1 default_function_kernel_param_0,
	.param .u64 .ptr .align 1 default_function_kernel_param_1
)
.maxntid 32
{
	.reg .pred 	%p<2>;
	.reg .b32 	%r<19>;
	.reg .b32 	%f<2>;
	.reg .b64 	%rd<9>;

	ld.param.u64 	%rd1, [default_function_kernel_param_0];
	ld.param.u64 	%rd2, [default_function_kernel_param_1];
	mov.u32 	%r1, %ctaid.x;
	shl.b32 	%r3, %r1, 1;
	mov.u32 	%r2, %tid.x;
	shr.u32 	%r4, %r2, 4;
	or.b32  	%r5, %r3, %r4;
	setp.gt.u32 	%p1, %r5, 44;
	@%p1 bra 	$L__BB0_2;
	cvta.to.global.u64 	%rd3, %rd2;
	cvta.to.global.u64 	%rd4, %rd1;
	shl.b32 	%r6, %r1, 5;
	or.b32  	%r7, %r6, %r2;
	mul.hi.u32 	%r8, %r7, 954437177;
	shr.u32 	%r9, %r8, 3;
	mul.lo.s32 	%r10, %r9, 36;
	sub.s32 	%r11, %r7, %r10;
	shl.b32 	%r12, %r1, 3;
	shr.u32 	%r13, %r2, 2;
	or.b32  	%r14, %r12, %r13;
	mul.hi.u32 	%r15, %r14, 954437177;
	shr.u32 	%r16, %r15, 1;
	mad.lo.s32 	%r17, %r16, -36, %r11;
	add.s32 	%r18, %r17, 684;
	mul.wide.s32 	%rd5, %r18, 4;
	add.s64 	%rd6, %rd3, %rd5;
	ld.global.nc.f32 	%f1, [%rd6];
	mul.wide.u32 	%rd7, %r7, 4;
	add.s64 	%rd8, %rd4, %rd7;
	st.global.f32 	[%rd8], %f1;
$L__BB0_2:
	ret;

}


// ===== COMPILED SASS (sm_100) =====

	.target	sm_100

	.elftype	@"ET_EXEC"


//--------------------- .note.nv.tkinfo           --------------------------
	.section	.note.nv.tkinfo,"",@"SHT_NOTE"
	.sectionflags	@"SHF_NOTE_NV_TKINFO"
	.tkinfo
        /*0018*/ 	.word	0x00000002
        /*0030*/ 	.string	""
        /*0030*/ 	.string	"ptxas"
        /*0030*/ 	.string	"Cuda compilation tools, release 13.0, V13.0.88"
        /*0030*/ 	.string	"Build cuda_13.0.r13.0/compiler.36424714_0"
        /*0030*/ 	.string	"-arch sm_100 -m 64 "



//--------------------- .note.nv.cuinfo           --------------------------
	.section	.note.nv.cuinfo,"",@"SHT_NOTE"
	.sectionflags	@"SHF_NOTE_NV_CUINFO"
        /*0018*/ 	.short	0x0002
        /*001a*/ 	.short	0x0064
        /*001c*/ 	.short	0x0082
	.zero		2


//--------------------- .nv.info                  --------------------------
	.section	.nv.info,"",@"SHT_CUDA_INFO"
	.align	4


	//----- nvinfo : EIATTR_REGCOUNT
	.align		4
        /*0000*/ 	.byte	0x04, 0x2f
        /*0002*/ 	.short	(.L_1 - .L_0)
	.align		4
.L_0:
        /*0004*/ 	.word	index@(default_function_kernel)
        /*0008*/ 	.word	0x0000000a


	//----- nvinfo : EIATTR_FRAME_SIZE
	.align		4
.L_1:
        /*000c*/ 	.byte	0x04, 0x11
        /*000e*/ 	.short	(.L_3 - .L_2)
	.align		4
.L_2:
        /*0010*/ 	.word	index@(default_function_kernel)
        /*0014*/ 	.word	0x00000000


	//----- nvinfo : EIATTR_MIN_STACK_SIZE
	.align		4
.L_3:
        /*0018*/ 	.byte	0x04, 0x12
        /*001a*/ 	.short	(.L_5 - .L_4)
	.align		4
.L_4:
        /*001c*/ 	.word	index@(default_function_kernel)
        /*0020*/ 	.word	0x00000000
.L_5:


//--------------------- .nv.compat                --------------------------
	.section	.nv.compat,"",@"SHT_CUDA_COMPAT_INFO"
	.align	4
        /*0000*/ 	.byte	0x02, 0x09, 0x00, 0x00, 0x02, 0x02, 0x01, 0x00, 0x02, 0x05, 0x05, 0x00, 0x03, 0x07, 0x01, 0x01
        /*0010*/ 	.byte	0x02, 0x03, 0x00, 0x00, 0x02, 0x06, 0x01, 0x00, 0x04, 0x0b, 0x08, 0x00, 0x09, 0x00, 0x00, 0x00
        /*0020*/ 	.byte	0x00, 0x00, 0x00, 0x00


//--------------------- .nv.info.default_function_kernel --------------------------
	.section	.nv.info.default_function_kernel,"",@"SHT_CUDA_INFO"
	.sectionflags	@""
	.align	4


	//----- nvinfo : EIATTR_CUDA_API_VERSION
	.align		4
        /*0000*/ 	.byte	0x04, 0x37
        /*0002*/ 	.short	(.L_7 - .L_6)
.L_6:
        /*0004*/ 	.word	0x00000082


	//----- nvinfo : EIATTR_KPARAM_INFO
	.align		4
.L_7:
        /*0008*/ 	.byte	0x04, 0x17
        /*000a*/ 	.short	(.L_9 - .L_8)
.L_8:
        /*000c*/ 	.word	0x00000000
        /*0010*/ 	.short	0x0001
        /*0012*/ 	.short	0x0008
        /*0014*/ 	.byte	0x00, 0xf5, 0x21, 0x00


	//----- nvinfo : EIATTR_KPARAM_INFO
	.align		4
.L_9:
        /*0018*/ 	.byte	0x04, 0x17
        /*001a*/ 	.short	(.L_11 - .L_10)
.L_10:
        /*001c*/ 	.word	0x00000000
        /*0020*/ 	.short	0x0000
        /*0022*/ 	.short	0x0000
        /*0024*/ 	.byte	0x00, 0xf5, 0x21, 0x00


	//----- nvinfo : EIATTR_SPARSE_MMA_MASK
	.align		4
.L_11:
        /*0028*/ 	.byte	0x03, 0x50
        /*002a*/ 	.short	0x0000


	//----- nvinfo : EIATTR_MAXREG_COUNT
	.align		4
        /*002c*/ 	.byte	0x03, 0x1b
        /*002e*/ 	.short	0x00ff


	//----- nvinfo : EIATTR_MERCURY_ISA_VERSION
	.align		4
        /*0030*/ 	.byte	0x03, 0x5f
        /*0032*/ 	.short	0x0101


	//----- nvinfo : EIATTR_VRC_CTA_INIT_COUNT
	.align		4
        /*0034*/ 	.byte	0x02, 0x4a
	.zero		1
	.zero		1


	//----- nvinfo : EIATTR_EXIT_INSTR_OFFSETS
	.align		4
        /*0038*/ 	.byte	0x04, 0x1c
        /*003a*/ 	.short	(.L_13 - .L_12)


	//   ....[0]....
.L_12:
        /*003c*/ 	.word	0x00000070


	//   ....[1]....
        /*0040*/ 	.word	0x000001b0


	//----- nvinfo : EIATTR_MAX_THREADS
	.align		4
.L_13:
        /*0044*/ 	.byte	0x04, 0x05
        /*0046*/ 	.short	(.L_15 - .L_14)
.L_14:
        /*0048*/ 	.word	0x00000020
        /*004c*/ 	.word	0x00000001
        /*0050*/ 	.word	0x00000001


	//----- nvinfo : EIATTR_CBANK_PARAM_SIZE
	.align		4
.L_15:
        /*0054*/ 	.byte	0x03, 0x19
        /*0056*/ 	.short	0x0010


	//----- nvinfo : EIATTR_PARAM_CBANK
	.align		4
        /*0058*/ 	.byte	0x04, 0x0a
        /*005a*/ 	.short	(.L_17 - .L_16)
	.align		4
.L_16:
        /*005c*/ 	.word	index@(.nv.constant0.default_function_kernel)
        /*0060*/ 	.short	0x0380
        /*0062*/ 	.short	0x0010


	//----- nvinfo : EIATTR_SW_WAR
	.align		4
.L_17:
        /*0064*/ 	.byte	0x04, 0x36
        /*0066*/ 	.short	(.L_19 - .L_18)
.L_18:
        /*0068*/ 	.word	0x00000008
.L_19:


//--------------------- .nv.callgraph             --------------------------
	.section	.nv.callgraph,"",@"SHT_CUDA_CALLGRAPH"
	.align	4
	.sectionentsize	8
	.align		4
        /*0000*/ 	.word	0x00000000
	.align		4
        /*0004*/ 	.word	0xffffffff
	.align		4
        /*0008*/ 	.word	0x00000000
	.align		4
        /*000c*/ 	.word	0xfffffffe
	.align		4
        /*0010*/ 	.word	0x00000000
	.align		4
        /*0014*/ 	.word	0xfffffffd
	.align		4
        /*0018*/ 	.word	0x00000000
	.align		4
        /*001c*/ 	.word	0xfffffffc


//--------------------- .text.default_function_kernel --------------------------
	.section	.text.default_function_kernel,"ax",@progbits
	.align	128
        .global         default_function_kernel
        .type           default_function_kernel,@function
        .size           default_function_kernel,(.L_x_1 - default_function_kernel)
        .other          default_function_kernel,@"STO_CUDA_ENTRY STV_DEFAULT"
default_function_kernel:
.text.default_function_kernel:
[----:B------:R-:W-:Y:S01]  /*0000*/  LDC R1, c[0x0][0x37c] ;  /* 0x0000df00ff017b82 */ /* 0x000fe20000000800 */
[----:B------:R-:W0:Y:S07]  /*0010*/  S2R R7, SR_TID.X ;  /* 0x0000000000077919 */ /* 0x000e2e0000002100 */
[----:B------:R-:W1:Y:S02]  /*0020*/  S2UR UR6, SR_CTAID.X ;  /* 0x00000000000679c3 */ /* 0x000e640000002500 */
[----:B-1----:R-:W-:Y:S01]  /*0030*/  USHF.L.U32 UR4, UR6, 0x1, URZ ;  /* 0x0000000106047899 */ /* 0x002fe200080006ff */
[----:B0-----:R-:W-:-:S05]  /*0040*/  SHF.R.U32.HI R0, RZ, 0x4, R7 ;  /* 0x00000004ff007819 */ /* 0x001fca0000011607 */
[----:B------:R-:W-:-:S04]  /*0050*/  LOP3.LUT R0, R0, UR4, RZ, 0xfc, !PT ;  /* 0x0000000400007c12 */ /* 0x000fc8000f8efcff */
[----:B------:R-:W-:-:S13]  /*0060*/  ISETP.GT.U32.AND P0, PT, R0, 0x2c, PT ;  /* 0x0000002c0000780c */ /* 0x000fda0003f04070 */
[----:B------:R-:W-:Y:S05]  /*0070*/  @P0 EXIT ;  /* 0x000000000000094d */ /* 0x000fea0003800000 */
[----:B------:R-:W-:Y:S01]  /*0080*/  USHF.L.U32 UR4, UR6, 0x5, URZ ;  /* 0x0000000506047899 */ /* 0x000fe200080006ff */
[----:B------:R-:W-:Y:S01]  /*0090*/  SHF.R.U32.HI R0, RZ, 0x2, R7 ;  /* 0x00000002ff007819 */ /* 0x000fe20000011607 */
[----:B------:R-:W-:Y:S01]  /*00a0*/  USHF.L.U32 UR5, UR6, 0x3, URZ ;  /* 0x0000000306057899 */ /* 0x000fe200080006ff */
[----:B------:R-:W0:Y:S03]  /*00b0*/  LDC.64 R2, c[0x0][0x388] ;  /* 0x0000e200ff027b82 */ /* 0x000e260000000a00 */
[----:B------:R-:W-:Y:S02]  /*00c0*/  LOP3.LUT R7, R7, UR4, RZ, 0xfc, !PT ;  /* 0x0000000407077c12 */ /* 0x000fe4000f8efcff */
[----:B------:R-:W-:-:S03]  /*00d0*/  LOP3.LUT R4, R0, UR5, RZ, 0xfc, !PT ;  /* 0x0000000500047c12 */ /* 0x000fc6000f8efcff */
[----:B------:R-:W-:Y:S02]  /*00e0*/  IMAD.HI.U32 R0, R7, 0x38e38e39, RZ ;  /* 0x38e38e3907007827 */ /* 0x000fe400078e00ff */
[----:B------:R-:W1:Y:S02]  /*00f0*/  LDCU.64 UR4, c[0x0][0x358] ;  /* 0x00006b00ff0477ac */ /* 0x000e640008000a00 */
[----:B------:R-:W-:Y:S01]  /*0100*/  IMAD.HI.U32 R4, R4, 0x38e38e39, RZ ;  /* 0x38e38e3904047827 */ /* 0x000fe200078e00ff */
[----:B------:R-:W-:-:S04]  /*0110*/  SHF.R.U32.HI R0, RZ, 0x3, R0 ;  /* 0x00000003ff007819 */ /* 0x000fc80000011600 */
[----:B------:R-:W-:Y:S01]  /*0120*/  SHF.R.U32.HI R5, RZ, 0x1, R4 ;  /* 0x00000001ff057819 */ /* 0x000fe20000011604 */
[----:B------:R-:W-:-:S04]  /*0130*/  IMAD R0, R0, -0x24, R7 ;  /* 0xffffffdc00007824 */ /* 0x000fc800078e0207 */
[----:B------:R-:W-:-:S04]  /*0140*/  IMAD R0, R5, -0x24, R0 ;  /* 0xffffffdc05007824 */ /* 0x000fc800078e0200 */
[----:B------:R-:W-:-:S04]  /*0150*/  VIADD R5, R0, 0x2ac ;  /* 0x000002ac00057836 */ /* 0x000fc80000000000 */
[----:B0-----:R-:W-:Y:S02]  /*0160*/  IMAD.WIDE R2, R5, 0x4, R2 ;  /* 0x0000000405027825 */ /* 0x001fe400078e0202 */
[----:B------:R-:W0:Y:S04]  /*0170*/  LDC.64 R4, c[0x0][0x380] ;  /* 0x0000e000ff047b82 */ /* 0x000e280000000a00 */
[----:B-1----:R-:W2:Y:S01]  /*0180*/  LDG.E.CONSTANT R3, desc[UR4][R2.64] ;  /* 0x0000000402037981 */ /* 0x002ea2000c1e9900 */
[----:B0-----:R-:W-:-:S05]  /*0190*/  IMAD.WIDE.U32 R4, R7, 0x4, R4 ;  /* 0x0000000407047825 */ /* 0x001fca00078e0004 */
[----:B--2---:R-:W-:Y:S01]  /*01a0*/  STG.E desc[UR4][R4.64], R3 ;  /* 0x0000000304007986 */ /* 0x004fe2000c101904 */
[----:B------:R-:W-:Y:S05]  /*01b0*/  EXIT ;  /* 0x000000000000794d */ /* 0x000fea0003800000 */
.L_x_0:
[----:B------:R-:W-:-:S00]  /*01c0*/  BRA `(.L_x_0) ;  /* 0xfffffffc00fc7947 */ /* 0x000fc0000383ffff */
[----:B------:R-:W-:-:S00]  /*01d0*/  NOP ;  /* 0x0000000000007918 */ /* 0x000fc00000000000 */
        /* <DEDUP_REMOVED lines=10> */
.L_x_1:


//--------------------- .nv.shared.reserved.0     --------------------------
	.section	.nv.shared.reserved.0,"aw",@nobits
	.weak		__nv_reservedSMEM_offset_0_alias
	.size		__nv_reservedSMEM_offset_0_alias, 0, 64
	.other		__nv_reservedSMEM_offset_0_alias,@"STO_CUDA_RESERVED_SHARED STV_DEFAULT"
__nv_reservedSMEM_offset_0_alias:
	.zero		0
	.zero		64


//--------------------- .nv.constant0.default_function_kernel --------------------------
	.section	.nv.constant0.default_function_kernel,"a",@progbits
	.sectionflags	@""
	.align	4
.nv.constant0.default_function_kernel:
	.zero		912


//--------------------- SYMBOLS --------------------------

	.type		.nv.reservedSmem.offset0,@object
	.size		.nv.reservedSmem.offset0,0x4
